//
// Generated by NVIDIA NVVM Compiler
//
// Compiler Build ID: CL-36424714
// Cuda compilation tools, release 13.0, V13.0.88
// Based on NVVM 20.0.0
//

.version 9.0
.target sm_100
.address_size 64

	// .globl	_Z7myIndexv
.extern .func  (.param .b32 func_retval0) vprintf
(
	.param .b64 vprintf_param_0,
	.param .b64 vprintf_param_1
)
;
.global .align 1 .b8 $str[90] = {98, 105, 100, 120, 120, 58, 32, 37, 100, 44, 32, 98, 105, 100, 120, 121, 58, 32, 37, 100, 44, 32, 116, 105, 100, 120, 58, 32, 37, 100, 44, 32, 116, 105, 100, 121, 58, 32, 37, 100, 44, 32, 105, 100, 120, 120, 58, 32, 37, 100, 44, 32, 105, 100, 120, 121, 58, 32, 37, 100, 44, 32, 114, 111, 119, 58, 32, 37, 100, 44, 32, 99, 111, 108, 58, 32, 37, 100, 44, 32, 102, 105, 100, 120, 58, 32, 37, 100, 10};

.visible .entry _Z7myIndexv()
{
	.local .align 8 .b8 	__local_depot0[40];
	.reg .b64 	%SP;
	.reg .b64 	%SPL;
	.reg .b32 	%r<14>;
	.reg .b64 	%rd<5>;

	mov.u64 	%SPL, __local_depot0;
	cvta.local.u64 	%SP, %SPL;
	add.u64 	%rd1, %SP, 0;
	add.u64 	%rd2, %SPL, 0;
	mov.u32 	%r1, %tid.x;
	mov.u32 	%r2, %tid.y;
	mov.u32 	%r3, %ctaid.x;
	mov.u32 	%r4, %ctaid.y;
	mov.u32 	%r5, %ntid.x;
	mad.lo.s32 	%r6, %r3, %r5, %r1;
	mov.u32 	%r7, %ntid.y;
	mad.lo.s32 	%r8, %r4, %r7, %r2;
	mov.u32 	%r9, %nctaid.x;
	mul.lo.s32 	%r10, %r9, %r5;
	mad.lo.s32 	%r11, %r10, %r8, %r6;
	st.local.v2.u32 	[%rd2], {%r3, %r4};
	st.local.v2.u32 	[%rd2+8], {%r1, %r2};
	st.local.v2.u32 	[%rd2+16], {%r6, %r8};
	st.local.v2.u32 	[%rd2+24], {%r8, %r6};
	st.local.u32 	[%rd2+32], %r11;
	mov.u64 	%rd3, $str;
	cvta.global.u64 	%rd4, %rd3;
	{ // callseq 0, 0
	.param .b64 param0;
	st.param.b64 	[param0], %rd4;
	.param .b64 param1;
	st.param.b64 	[param1], %rd1;
	.param .b32 retval0;
	call.uni (retval0), 
	vprintf, 
	(
	param0, 
	param1
	);
	ld.param.b32 	%r12, [retval0];
	} // callseq 0
	ret;

}


// ===== COMPILED SASS (sm_100) =====

	.target	sm_100

	.elftype	@"ET_EXEC"


//--------------------- .note.nv.tkinfo           --------------------------
	.section	.note.nv.tkinfo,"",@"SHT_NOTE"
	.sectionflags	@"SHF_NOTE_NV_TKINFO"
	.tkinfo
        /*0018*/ 	.word	0x00000002
        /*0030*/ 	.string	""
        /*0030*/ 	.string	"ptxas"
        /*0030*/ 	.string	"Cuda compilation tools, release 13.0, V13.0.88"
        /*0030*/ 	.string	"Build cuda_13.0.r13.0/compiler.36424714_0"
        /*0030*/ 	.string	"-arch sm_100 -m 64 "



//--------------------- .note.nv.cuinfo           --------------------------
	.section	.note.nv.cuinfo,"",@"SHT_NOTE"
	.sectionflags	@"SHF_NOTE_NV_CUINFO"
        /*0018*/ 	.short	0x0002
        /*001a*/ 	.short	0x0064
        /*001c*/ 	.short	0x0082
	.zero		2


//--------------------- .nv.info                  --------------------------
	.section	.nv.info,"",@"SHT_CUDA_INFO"
	.align	4


	//----- nvinfo : EIATTR_REGCOUNT
	.align		4
        /*0000*/ 	.byte	0x04, 0x2f
        /*0002*/ 	.short	(.L_2 - .L_1)
	.align		4
.L_1:
        /*0004*/ 	.word	index@(_Z7myIndexv)
        /*0008*/ 	.word	0x00000018


	//----- nvinfo : EIATTR_FRAME_SIZE
	.align		4
.L_2:
        /*000c*/ 	.byte	0x04, 0x11
        /*000e*/ 	.short	(.L_4 - .L_3)
	.align		4
.L_3:
        /*0010*/ 	.word	index@(_Z7myIndexv)
        /*0014*/ 	.word	0x00000028


	//----- nvinfo : EIATTR_MIN_STACK_SIZE
	.align		4
.L_4:
        /*0018*/ 	.byte	0x04, 0x12
        /*001a*/ 	.short	(.L_6 - .L_5)
	.align		4
.L_5:
        /*001c*/ 	.word	index@(_Z7myIndexv)
        /*0020*/ 	.word	0x00000028
.L_6:


//--------------------- .nv.compat                --------------------------
	.section	.nv.compat,"",@"SHT_CUDA_COMPAT_INFO"
	.align	4
        /*0000*/ 	.byte	0x02, 0x09, 0x00, 0x00, 0x02, 0x02, 0x01, 0x00, 0x02, 0x05, 0x05, 0x00, 0x03, 0x07, 0x01, 0x01
        /*0010*/ 	.byte	0x02, 0x03, 0x00, 0x00, 0x02, 0x06, 0x01, 0x00, 0x04, 0x0b, 0x08, 0x00, 0x09, 0x00, 0x00, 0x00
        /*0020*/ 	.byte	0x00, 0x00, 0x00, 0x00


//--------------------- .nv.info._Z7myIndexv      --------------------------
	.section	.nv.info._Z7myIndexv,"",@"SHT_CUDA_INFO"
	.sectionflags	@""
	.align	4


	//----- nvinfo : EIATTR_CUDA_API_VERSION
	.align		4
        /*0000*/ 	.byte	0x04, 0x37
        /*0002*/ 	.short	(.L_8 - .L_7)
.L_7:
        /*0004*/ 	.word	0x00000082


	//----- nvinfo : EIATTR_SPARSE_MMA_MASK
	.align		4
.L_8:
        /*0008*/ 	.byte	0x03, 0x50
        /*000a*/ 	.short	0x0000


	//----- nvinfo : EIATTR_MAXREG_COUNT
	.align		4
        /*000c*/ 	.byte	0x03, 0x1b
        /*000e*/ 	.short	0x00ff


	//----- nvinfo : EIATTR_EXTERNS
	.align		4
        /*0010*/ 	.byte	0x04, 0x0f
        /*0012*/ 	.short	(.L_10 - .L_9)


	//   ....[0]....
	.align		4
.L_9:
        /*0014*/ 	.word	index@(vprintf)


	//----- nvinfo : EIATTR_MERCURY_ISA_VERSION
	.align		4
.L_10:
        /*0018*/ 	.byte	0x03, 0x5f
        /*001a*/ 	.short	0x0101


	//----- nvinfo : EIATTR_VRC_CTA_INIT_COUNT
	.align		4
        /*001c*/ 	.byte	0x02, 0x4a
	.zero		1
	.zero		1


	//----- nvinfo : EIATTR_SYSCALL_OFFSETS
	.align		4
        /*0020*/ 	.byte	0x04, 0x46
        /*0022*/ 	.short	(.L_12 - .L_11)


	//   ....[0]....
.L_11:
        /*0024*/ 	.word	0x000001e0


	//----- nvinfo : EIATTR_EXIT_INSTR_OFFSETS
	.align		4
.L_12:
        /*0028*/ 	.byte	0x04, 0x1c
        /*002a*/ 	.short	(.L_14 - .L_13)


	//   ....[0]....
.L_13:
        /*002c*/ 	.word	0x000001f0


	//----- nvinfo : EIATTR_SW_WAR
	.align		4
.L_14:
        /*0030*/ 	.byte	0x04, 0x36
        /*0032*/ 	.short	(.L_16 - .L_15)
.L_15:
        /*0034*/ 	.word	0x00000008
.L_16:


//--------------------- .nv.callgraph             --------------------------
	.section	.nv.callgraph,"",@"SHT_CUDA_CALLGRAPH"
	.align	4
	.sectionentsize	8
	.align		4
        /*0000*/ 	.word	0x00000000
	.align		4
        /*0004*/ 	.word	0xffffffff
	.align		4
        /*0008*/ 	.word	index@(_Z7myIndexv)
	.align		4
        /*000c*/ 	.word	index@(vprintf)
	.align		4
        /*0010*/ 	.word	0x00000000
	.align		4
        /*0014*/ 	.word	0xfffffffe
	.align		4
        /*0018*/ 	.word	0x00000000
	.align		4
        /*001c*/ 	.word	0xfffffffd
	.align		4
        /*0020*/ 	.word	0x00000000
	.align		4
        /*0024*/ 	.word	0xfffffffc


//--------------------- .nv.constant4             --------------------------
	.section	.nv.constant4,"a",@progbits
	.align	8
	.align		8
.nv.constant4:
        /*0000*/ 	.dword	vprintf
	.align		8
        /*0008*/ 	.dword	$str


//--------------------- .text._Z7myIndexv         --------------------------
	.section	.text._Z7myIndexv,"ax",@progbits
	.align	128
        .global         _Z7myIndexv
        .type           _Z7myIndexv,@function
        .size           _Z7myIndexv,(.L_x_2 - _Z7myIndexv)
        .other          _Z7myIndexv,@"STO_CUDA_ENTRY STV_DEFAULT"
_Z7myIndexv:
.text._Z7myIndexv:
[----:B------:R-:W0:Y:S01]  /*0000*/  LDC R1, c[0x0][0x37c] ;  /* 0x0000df00ff017b82 */ /* 0x000e220000000800 */
[----:B------:R-:W1:Y:S01]  /*0010*/  S2R R6, SR_CTAID.X ;  /* 0x0000000000067919 */ /* 0x000e620000002500 */
[----:B------:R-:W2:Y:S01]  /*0020*/  LDCU UR6, c[0x0][0x2fc] ;  /* 0x00005f80ff0677ac */ /* 0x000ea20008000800 */
[----:B------:R-:W-:Y:S01]  /*0030*/  MOV R8, 0x0 ;  /* 0x0000000000087802 */ /* 0x000fe20000000f00 */
[----:B0-----:R-:W-:Y:S01]  /*0040*/  VIADD R1, R1, 0xffffffd8 ;  /* 0xffffffd801017836 */ /* 0x001fe20000000000 */
[----:B------:R-:W1:Y:S01]  /*0050*/  S2R R4, SR_TID.X ;  /* 0x0000000000047919 */ /* 0x000e620000002100 */
[----:B------:R-:W1:Y:S01]  /*0060*/  LDCU UR4, c[0x0][0x360] ;  /* 0x00006c00ff0477ac */ /* 0x000e620008000800 */
[----:B------:R-:W0:Y:S01]  /*0070*/  S2R R7, SR_CTAID.Y ;  /* 0x0000000000077919 */ /* 0x000e220000002600 */
[----:B------:R-:W3:Y:S01]  /*0080*/  LDCU UR7, c[0x0][0x364] ;  /* 0x00006c80ff0777ac */ /* 0x000ee20008000800 */
[----:B------:R-:W4:Y:S01]  /*0090*/  LDC.64 R8, c[0x4][R8] ;  /* 0x0100000008087b82 */ /* 0x000f220000000a00 */
[----:B------:R-:W3:Y:S01]  /*00a0*/  S2R R5, SR_TID.Y ;  /* 0x0000000000057919 */ /* 0x000ee20000002200 */
[----:B------:R-:W5:Y:S01]  /*00b0*/  LDCU UR5, c[0x0][0x370] ;  /* 0x00006e00ff0577ac */ /* 0x000f620008000800 */
[----:B------:R-:W2:Y:S01]  /*00c0*/  LDCU.64 UR8, c[0x4][0x8] ;  /* 0x01000100ff0877ac */ /* 0x000ea20008000a00 */
[----:B-1----:R-:W-:Y:S01]  /*00d0*/  IMAD R2, R6, UR4, R4 ;  /* 0x0000000406027c24 */ /* 0x002fe2000f8e0204 */
[----:B-----5:R-:W-:Y:S01]  /*00e0*/  UIMAD UR4, UR4, UR5, URZ ;  /* 0x00000005040472a4 */ /* 0x020fe2000f8e02ff */
[----:B------:R-:W1:Y:S02]  /*00f0*/  LDCU UR5, c[0x0][0x2f8] ;  /* 0x00005f00ff0577ac */ /* 0x000e640008000800 */
[----:B------:R-:W-:Y:S01]  /*0100*/  IMAD.MOV.U32 R11, RZ, RZ, R2 ;  /* 0x000000ffff0b7224 */ /* 0x000fe200078e0002 */
[----:B0-----:R1:W-:Y:S01]  /*0110*/  STL.64 [R1], R6 ;  /* 0x0000000601007387 */ /* 0x0013e20000100a00 */
[----:B---3--:R-:W-:-:S03]  /*0120*/  IMAD R3, R7, UR7, R5 ;  /* 0x0000000707037c24 */ /* 0x008fc6000f8e0205 */
[----:B------:R2:W-:Y:S01]  /*0130*/  STL.64 [R1+0x8], R4 ;  /* 0x0000080401007387 */ /* 0x0005e20000100a00 */
[----:B------:R-:W-:Y:S01]  /*0140*/  IMAD R0, R3, UR4, R2 ;  /* 0x0000000403007c24 */ /* 0x000fe2000f8e0202 */
[----:B------:R-:W-:Y:S02]  /*0150*/  MOV R10, R3 ;  /* 0x00000003000a7202 */ /* 0x000fe40000000f00 */
[----:B------:R0:W-:Y:S04]  /*0160*/  STL.64 [R1+0x10], R2 ;  /* 0x0000100201007387 */ /* 0x0001e80000100a00 */
[----:B------:R0:W-:Y:S01]  /*0170*/  STL.64 [R1+0x18], R10 ;  /* 0x0000180a01007387 */ /* 0x0001e20000100a00 */
[----:B-1----:R-:W-:-:S03]  /*0180*/  IADD3 R6, P0, PT, R1, UR5, RZ ;  /* 0x0000000501067c10 */ /* 0x002fc6000ff1e0ff */
[----:B------:R0:W-:Y:S01]  /*0190*/  STL [R1+0x20], R0 ;  /* 0x0000200001007387 */ /* 0x0001e20000100800 */
[----:B--2---:R-:W-:Y:S01]  /*01a0*/  IMAD.U32 R4, RZ, RZ, UR8 ;  /* 0x00000008ff047e24 */ /* 0x004fe2000f8e00ff */
[----:B------:R-:W-:Y:S02]  /*01b0*/  MOV R5, UR9 ;  /* 0x0000000900057c02 */ /* 0x000fe40008000f00 */
[----:B----4-:R-:W-:-:S07]  /*01c0*/  IADD3.X R7, PT, PT, RZ, UR6, RZ, P0, !PT ;  /* 0x00000006ff077c10 */ /* 0x010fce00087fe4ff */
[----:B------:R-:W-:-:S07]  /*01d0*/  LEPC R20, `(.L_x_0) ;  /* 0x000000001014794e */ /* 0x000fce0000000000 */
[----:B0-----:R-:W-:Y:S05]  /*01e0*/  CALL.ABS.NOINC R8 ;  /* 0x0000000008007343 */ /* 0x001fea0003c00000 */
.L_x_0:
[----:B------:R-:W-:Y:S05]  /*01f0*/  EXIT ;  /* 0x000000000000794d */ /* 0x000fea0003800000 */
.L_x_1:
[----:B------:R-:W-:-:S00]  /*0200*/  BRA `(.L_x_1) ;  /* 0xfffffffc00fc7947 */ /* 0x000fc0000383ffff */
[----:B------:R-:W-:-:S00]  /*0210*/  NOP ;  /* 0x0000000000007918 */ /* 0x000fc00000000000 */
        /* <DEDUP_REMOVED lines=14> */
.L_x_2:


//--------------------- .nv.global.init           --------------------------
	.section	.nv.global.init,"aw",@progbits
.nv.global.init:
	.type		$str,@object
	.size		$str,(.L_0 - $str)
$str:
        /*0000*/ 	.byte	0x62, 0x69, 0x64, 0x78, 0x78, 0x3a, 0x20, 0x25, 0x64, 0x2c, 0x20, 0x62, 0x69, 0x64, 0x78, 0x79
        /*0010*/ 	.byte	0x3a, 0x20, 0x25, 0x64, 0x2c, 0x20, 0x74, 0x69, 0x64, 0x78, 0x3a, 0x20, 0x25, 0x64, 0x2c, 0x20
        /*0020*/ 	.byte	0x74, 0x69, 0x64, 0x79, 0x3a, 0x20, 0x25, 0x64, 0x2c, 0x20, 0x69, 0x64, 0x78, 0x78, 0x3a, 0x20
        /*0030*/ 	.byte	0x25, 0x64, 0x2c, 0x20, 0x69, 0x64, 0x78, 0x79, 0x3a, 0x20, 0x25, 0x64, 0x2c, 0x20, 0x72, 0x6f
        /*0040*/ 	.byte	0x77, 0x3a, 0x20, 0x25, 0x64, 0x2c, 0x20, 0x63, 0x6f, 0x6c, 0x3a, 0x20, 0x25, 0x64, 0x2c, 0x20
        /*0050*/ 	.byte	0x66, 0x69, 0x64, 0x78, 0x3a, 0x20, 0x25, 0x64, 0x0a, 0x00
.L_0:


//--------------------- .nv.shared.reserved.0     --------------------------
	.section	.nv.shared.reserved.0,"aw",@nobits
	.weak		__nv_reservedSMEM_offset_0_alias
	.size		__nv_reservedSMEM_offset_0_alias, 0, 64
	.other		__nv_reservedSMEM_offset_0_alias,@"STO_CUDA_RESERVED_SHARED STV_DEFAULT"
__nv_reservedSMEM_offset_0_alias:
	.zero		0
	.zero		64


//--------------------- .nv.constant0._Z7myIndexv --------------------------
	.section	.nv.constant0._Z7myIndexv,"a",@progbits
	.sectionflags	@""
	.align	4
.nv.constant0._Z7myIndexv:
	.zero		896


//--------------------- SYMBOLS --------------------------

	.type		.nv.reservedSmem.offset0,@object
	.size		.nv.reservedSmem.offset0,0x4
	.type		vprintf,@function
